//
// Generated by NVIDIA NVVM Compiler
//
// Compiler Build ID: CL-36424714
// Cuda compilation tools, release 13.0, V13.0.88
// Based on NVVM 20.0.0
//

.version 9.0
.target sm_100
.address_size 64

	// .globl	_Z9sumMatrixPfS_S_ii

.visible .entry _Z9sumMatrixPfS_S_ii(
	.param .u64 .ptr .align 1 _Z9sumMatrixPfS_S_ii_param_0,
	.param .u64 .ptr .align 1 _Z9sumMatrixPfS_S_ii_param_1,
	.param .u64 .ptr .align 1 _Z9sumMatrixPfS_S_ii_param_2,
	.param .u32 _Z9sumMatrixPfS_S_ii_param_3,
	.param .u32 _Z9sumMatrixPfS_S_ii_param_4
)
{
	.reg .pred 	%p<4>;
	.reg .b32 	%r<14>;
	.reg .b32 	%f<4>;
	.reg .b64 	%rd<11>;

	ld.param.u64 	%rd1, [_Z9sumMatrixPfS_S_ii_param_0];
	ld.param.u64 	%rd2, [_Z9sumMatrixPfS_S_ii_param_1];
	ld.param.u64 	%rd3, [_Z9sumMatrixPfS_S_ii_param_2];
	ld.param.u32 	%r2, [_Z9sumMatrixPfS_S_ii_param_3];
	ld.param.u32 	%r3, [_Z9sumMatrixPfS_S_ii_param_4];
	mov.u32 	%r5, %tid.x;
	mov.u32 	%r6, %ntid.x;
	mov.u32 	%r7, %ctaid.x;
	mad.lo.s32 	%r8, %r6, %r7, %r5;
	mov.u32 	%r9, %tid.y;
	mov.u32 	%r10, %ntid.y;
	mov.u32 	%r11, %ctaid.y;
	mad.lo.s32 	%r12, %r10, %r11, %r9;
	mad.lo.s32 	%r1, %r2, %r12, %r8;
	setp.ge.s32 	%p1, %r8, %r2;
	setp.ge.s32 	%p2, %r12, %r3;
	or.pred  	%p3, %p1, %p2;
	@%p3 bra 	$L__BB0_2;
	cvta.to.global.u64 	%rd4, %rd1;
	cvta.to.global.u64 	%rd5, %rd2;
	cvta.to.global.u64 	%rd6, %rd3;
	mul.wide.s32 	%rd7, %r1, 4;
	add.s64 	%rd8, %rd4, %rd7;
	ld.global.f32 	%f1, [%rd8];
	add.s64 	%rd9, %rd5, %rd7;
	ld.global.f32 	%f2, [%rd9];
	add.f32 	%f3, %f1, %f2;
	add.s64 	%rd10, %rd6, %rd7;
	st.global.f32 	[%rd10], %f3;
$L__BB0_2:
	ret;

}
	// .globl	_Z7mat_mulPiS_S_
.visible .entry _Z7mat_mulPiS_S_(
	.param .u64 .ptr .align 1 _Z7mat_mulPiS_S__param_0,
	.param .u64 .ptr .align 1 _Z7mat_mulPiS_S__param_1,
	.param .u64 .ptr .align 1 _Z7mat_mulPiS_S__param_2
)
{
	.reg .pred 	%p<2>;
	.reg .b32 	%r<59>;
	.reg .b64 	%rd<17>;

	ld.param.u64 	%rd8, [_Z7mat_mulPiS_S__param_0];
	ld.param.u64 	%rd9, [_Z7mat_mulPiS_S__param_1];
	ld.param.u64 	%rd10, [_Z7mat_mulPiS_S__param_2];
	cvta.to.global.u64 	%rd11, %rd10;
	cvta.to.global.u64 	%rd12, %rd9;
	cvta.to.global.u64 	%rd13, %rd8;
	mov.u32 	%r4, %ctaid.x;
	mov.u32 	%r5, %tid.x;
	shl.b32 	%r6, %r4, 6;
	shl.b32 	%r7, %r5, 4;
	add.s32 	%r8, %r6, %r7;
	mul.wide.u32 	%rd14, %r8, 4;
	add.s64 	%rd1, %rd13, %rd14;
	add.s64 	%rd16, %rd11, %rd14;
	add.s64 	%rd15, %rd12, 512;
	mov.b32 	%r58, 0;
$L__BB1_1:
	ld.global.u32 	%r9, [%rd16];
	ld.global.u32 	%r10, [%rd1];
	ld.global.u32 	%r11, [%rd15+-512];
	mad.lo.s32 	%r12, %r11, %r10, %r9;
	st.global.u32 	[%rd16], %r12;
	ld.global.u32 	%r13, [%rd1+4];
	ld.global.u32 	%r14, [%rd15+-448];
	mad.lo.s32 	%r15, %r14, %r13, %r12;
	st.global.u32 	[%rd16], %r15;
	ld.global.u32 	%r16, [%rd1+8];
	ld.global.u32 	%r17, [%rd15+-384];
	mad.lo.s32 	%r18, %r17, %r16, %r15;
	st.global.u32 	[%rd16], %r18;
	ld.global.u32 	%r19, [%rd1+12];
	ld.global.u32 	%r20, [%rd15+-320];
	mad.lo.s32 	%r21, %r20, %r19, %r18;
	st.global.u32 	[%rd16], %r21;
	ld.global.u32 	%r22, [%rd1+16];
	ld.global.u32 	%r23, [%rd15+-256];
	mad.lo.s32 	%r24, %r23, %r22, %r21;
	st.global.u32 	[%rd16], %r24;
	ld.global.u32 	%r25, [%rd1+20];
	ld.global.u32 	%r26, [%rd15+-192];
	mad.lo.s32 	%r27, %r26, %r25, %r24;
	st.global.u32 	[%rd16], %r27;
	ld.global.u32 	%r28, [%rd1+24];
	ld.global.u32 	%r29, [%rd15+-128];
	mad.lo.s32 	%r30, %r29, %r28, %r27;
	st.global.u32 	[%rd16], %r30;
	ld.global.u32 	%r31, [%rd1+28];
	ld.global.u32 	%r32, [%rd15+-64];
	mad.lo.s32 	%r33, %r32, %r31, %r30;
	st.global.u32 	[%rd16], %r33;
	ld.global.u32 	%r34, [%rd1+32];
	ld.global.u32 	%r35, [%rd15];
	mad.lo.s32 	%r36, %r35, %r34, %r33;
	st.global.u32 	[%rd16], %r36;
	ld.global.u32 	%r37, [%rd1+36];
	ld.global.u32 	%r38, [%rd15+64];
	mad.lo.s32 	%r39, %r38, %r37, %r36;
	st.global.u32 	[%rd16], %r39;
	ld.global.u32 	%r40, [%rd1+40];
	ld.global.u32 	%r41, [%rd15+128];
	mad.lo.s32 	%r42, %r41, %r40, %r39;
	st.global.u32 	[%rd16], %r42;
	ld.global.u32 	%r43, [%rd1+44];
	ld.global.u32 	%r44, [%rd15+192];
	mad.lo.s32 	%r45, %r44, %r43, %r42;
	st.global.u32 	[%rd16], %r45;
	ld.global.u32 	%r46, [%rd1+48];
	ld.global.u32 	%r47, [%rd15+256];
	mad.lo.s32 	%r48, %r47, %r46, %r45;
	st.global.u32 	[%rd16], %r48;
	ld.global.u32 	%r49, [%rd1+52];
	ld.global.u32 	%r50, [%rd15+320];
	mad.lo.s32 	%r51, %r50, %r49, %r48;
	st.global.u32 	[%rd16], %r51;
	ld.global.u32 	%r52, [%rd1+56];
	ld.global.u32 	%r53, [%rd15+384];
	mad.lo.s32 	%r54, %r53, %r52, %r51;
	st.global.u32 	[%rd16], %r54;
	ld.global.u32 	%r55, [%rd1+60];
	ld.global.u32 	%r56, [%rd15+448];
	mad.lo.s32 	%r57, %r56, %r55, %r54;
	st.global.u32 	[%rd16], %r57;
	add.s32 	%r58, %r58, 1;
	add.s64 	%rd16, %rd16, 4;
	add.s64 	%rd15, %rd15, 4;
	setp.ne.s32 	%p1, %r58, 16;
	@%p1 bra 	$L__BB1_1;
	ret;

}


// ===== COMPILED SASS (sm_100) =====

	.target	sm_100

	.elftype	@"ET_EXEC"


//--------------------- .note.nv.tkinfo           --------------------------
	.section	.note.nv.tkinfo,"",@"SHT_NOTE"
	.sectionflags	@"SHF_NOTE_NV_TKINFO"
	.tkinfo
        /*0018*/ 	.word	0x00000002
        /*0030*/ 	.string	""
        /*0030*/ 	.string	"ptxas"
        /*0030*/ 	.string	"Cuda compilation tools, release 13.0, V13.0.88"
        /*0030*/ 	.string	"Build cuda_13.0.r13.0/compiler.36424714_0"
        /*0030*/ 	.string	"-arch sm_100 -m 64 "



//--------------------- .note.nv.cuinfo           --------------------------
	.section	.note.nv.cuinfo,"",@"SHT_NOTE"
	.sectionflags	@"SHF_NOTE_NV_CUINFO"
        /*0018*/ 	.short	0x0002
        /*001a*/ 	.short	0x0064
        /*001c*/ 	.short	0x0082
	.zero		2


//--------------------- .nv.info                  --------------------------
	.section	.nv.info,"",@"SHT_CUDA_INFO"
	.align	4


	//----- nvinfo : EIATTR_REGCOUNT
	.align		4
        /*0000*/ 	.byte	0x04, 0x2f
        /*0002*/ 	.short	(.L_1 - .L_0)
	.align		4
.L_0:
        /*0004*/ 	.word	index@(_Z9sumMatrixPfS_S_ii)
        /*0008*/ 	.word	0x0000000c


	//----- nvinfo : EIATTR_FRAME_SIZE
	.align		4
.L_1:
        /*000c*/ 	.byte	0x04, 0x11
        /*000e*/ 	.short	(.L_3 - .L_2)
	.align		4
.L_2:
        /*0010*/ 	.word	index@(_Z9sumMatrixPfS_S_ii)
        /*0014*/ 	.word	0x00000000


	//----- nvinfo : EIATTR_REGCOUNT
	.align		4
.L_3:
        /*0018*/ 	.byte	0x04, 0x2f
        /*001a*/ 	.short	(.L_5 - .L_4)
	.align		4
.L_4:
        /*001c*/ 	.word	index@(_Z7mat_mulPiS_S_)
        /*0020*/ 	.word	0x00000010


	//----- nvinfo : EIATTR_FRAME_SIZE
	.align		4
.L_5:
        /*0024*/ 	.byte	0x04, 0x11
        /*0026*/ 	.short	(.L_7 - .L_6)
	.align		4
.L_6:
        /*0028*/ 	.word	index@(_Z7mat_mulPiS_S_)
        /*002c*/ 	.word	0x00000000


	//----- nvinfo : EIATTR_MIN_STACK_SIZE
	.align		4
.L_7:
        /*0030*/ 	.byte	0x04, 0x12
        /*0032*/ 	.short	(.L_9 - .L_8)
	.align		4
.L_8:
        /*0034*/ 	.word	index@(_Z7mat_mulPiS_S_)
        /*0038*/ 	.word	0x00000000


	//----- nvinfo : EIATTR_MIN_STACK_SIZE
	.align		4
.L_9:
        /*003c*/ 	.byte	0x04, 0x12
        /*003e*/ 	.short	(.L_11 - .L_10)
	.align		4
.L_10:
        /*0040*/ 	.word	index@(_Z9sumMatrixPfS_S_ii)
        /*0044*/ 	.word	0x00000000
.L_11:


//--------------------- .nv.compat                --------------------------
	.section	.nv.compat,"",@"SHT_CUDA_COMPAT_INFO"
	.align	4
        /*0000*/ 	.byte	0x02, 0x09, 0x00, 0x00, 0x02, 0x02, 0x01, 0x00, 0x02, 0x05, 0x05, 0x00, 0x03, 0x07, 0x01, 0x01
        /*0010*/ 	.byte	0x02, 0x03, 0x00, 0x00, 0x02, 0x06, 0x01, 0x00, 0x04, 0x0b, 0x08, 0x00, 0x09, 0x00, 0x00, 0x00
        /*0020*/ 	.byte	0x00, 0x00, 0x00, 0x00


//--------------------- .nv.info._Z7mat_mulPiS_S_ --------------------------
	.section	.nv.info._Z7mat_mulPiS_S_,"",@"SHT_CUDA_INFO"
	.sectionflags	@""
	.align	4


	//----- nvinfo : EIATTR_CUDA_API_VERSION
	.align		4
        /*0000*/ 	.byte	0x04, 0x37
        /*0002*/ 	.short	(.L_13 - .L_12)
.L_12:
        /*0004*/ 	.word	0x00000082


	//----- nvinfo : EIATTR_KPARAM_INFO
	.align		4
.L_13:
        /*0008*/ 	.byte	0x04, 0x17
        /*000a*/ 	.short	(.L_15 - .L_14)
.L_14:
        /*000c*/ 	.word	0x00000000
        /*0010*/ 	.short	0x0002
        /*0012*/ 	.short	0x0010
        /*0014*/ 	.byte	0x00, 0xf5, 0x21, 0x00


	//----- nvinfo : EIATTR_KPARAM_INFO
	.align		4
.L_15:
        /*0018*/ 	.byte	0x04, 0x17
        /*001a*/ 	.short	(.L_17 - .L_16)
.L_16:
        /*001c*/ 	.word	0x00000000
        /*0020*/ 	.short	0x0001
        /*0022*/ 	.short	0x0008
        /*0024*/ 	.byte	0x00, 0xf5, 0x21, 0x00


	//----- nvinfo : EIATTR_KPARAM_INFO
	.align		4
.L_17:
        /*0028*/ 	.byte	0x04, 0x17
        /*002a*/ 	.short	(.L_19 - .L_18)
.L_18:
        /*002c*/ 	.word	0x00000000
        /*0030*/ 	.short	0x0000
        /*0032*/ 	.short	0x0000
        /*0034*/ 	.byte	0x00, 0xf5, 0x21, 0x00


	//----- nvinfo : EIATTR_SPARSE_MMA_MASK
	.align		4
.L_19:
        /*0038*/ 	.byte	0x03, 0x50
        /*003a*/ 	.short	0x0000


	//----- nvinfo : EIATTR_MAXREG_COUNT
	.align		4
        /*003c*/ 	.byte	0x03, 0x1b
        /*003e*/ 	.short	0x00ff


	//----- nvinfo : EIATTR_MERCURY_ISA_VERSION
	.align		4
        /*0040*/ 	.byte	0x03, 0x5f
        /*0042*/ 	.short	0x0101


	//----- nvinfo : EIATTR_VRC_CTA_INIT_COUNT
	.align		4
        /*0044*/ 	.byte	0x02, 0x4a
	.zero		1
	.zero		1


	//----- nvinfo : EIATTR_EXIT_INSTR_OFFSETS
	.align		4
        /*0048*/ 	.byte	0x04, 0x1c
        /*004a*/ 	.short	(.L_21 - .L_20)


	//   ....[0]....
.L_20:
        /*004c*/ 	.word	0x000005d0


	//----- nvinfo : EIATTR_CBANK_PARAM_SIZE
	.align		4
.L_21:
        /*0050*/ 	.byte	0x03, 0x19
        /*0052*/ 	.short	0x0018


	//----- nvinfo : EIATTR_PARAM_CBANK
	.align		4
        /*0054*/ 	.byte	0x04, 0x0a
        /*0056*/ 	.short	(.L_23 - .L_22)
	.align		4
.L_22:
        /*0058*/ 	.word	index@(.nv.constant0._Z7mat_mulPiS_S_)
        /*005c*/ 	.short	0x0380
        /*005e*/ 	.short	0x0018


	//----- nvinfo : EIATTR_SW_WAR
	.align		4
.L_23:
        /*0060*/ 	.byte	0x04, 0x36
        /*0062*/ 	.short	(.L_25 - .L_24)
.L_24:
        /*0064*/ 	.word	0x00000008
.L_25:


//--------------------- .nv.info._Z9sumMatrixPfS_S_ii --------------------------
	.section	.nv.info._Z9sumMatrixPfS_S_ii,"",@"SHT_CUDA_INFO"
	.sectionflags	@""
	.align	4


	//----- nvinfo : EIATTR_CUDA_API_VERSION
	.align		4
        /*0000*/ 	.byte	0x04, 0x37
        /*0002*/ 	.short	(.L_27 - .L_26)
.L_26:
        /*0004*/ 	.word	0x00000082


	//----- nvinfo : EIATTR_KPARAM_INFO
	.align		4
.L_27:
        /*0008*/ 	.byte	0x04, 0x17
        /*000a*/ 	.short	(.L_29 - .L_28)
.L_28:
        /*000c*/ 	.word	0x00000000
        /*0010*/ 	.short	0x0004
        /*0012*/ 	.short	0x001c
        /*0014*/ 	.byte	0x00, 0xf0, 0x11, 0x00


	//----- nvinfo : EIATTR_KPARAM_INFO
	.align		4
.L_29:
        /*0018*/ 	.byte	0x04, 0x17
        /*001a*/ 	.short	(.L_31 - .L_30)
.L_30:
        /*001c*/ 	.word	0x00000000
        /*0020*/ 	.short	0x0003
        /*0022*/ 	.short	0x0018
        /*0024*/ 	.byte	0x00, 0xf0, 0x11, 0x00


	//----- nvinfo : EIATTR_KPARAM_INFO
	.align		4
.L_31:
        /*0028*/ 	.byte	0x04, 0x17
        /*002a*/ 	.short	(.L_33 - .L_32)
.L_32:
        /*002c*/ 	.word	0x00000000
        /*0030*/ 	.short	0x0002
        /*0032*/ 	.short	0x0010
        /*0034*/ 	.byte	0x00, 0xf5, 0x21, 0x00


	//----- nvinfo : EIATTR_KPARAM_INFO
	.align		4
.L_33:
        /*0038*/ 	.byte	0x04, 0x17
        /*003a*/ 	.short	(.L_35 - .L_34)
.L_34:
        /*003c*/ 	.word	0x00000000
        /*0040*/ 	.short	0x0001
        /*0042*/ 	.short	0x0008
        /*0044*/ 	.byte	0x00, 0xf5, 0x21, 0x00


	//----- nvinfo : EIATTR_KPARAM_INFO
	.align		4
.L_35:
        /*0048*/ 	.byte	0x04, 0x17
        /*004a*/ 	.short	(.L_37 - .L_36)
.L_36:
        /*004c*/ 	.word	0x00000000
        /*0050*/ 	.short	0x0000
        /*0052*/ 	.short	0x0000
        /*0054*/ 	.byte	0x00, 0xf5, 0x21, 0x00


	//----- nvinfo : EIATTR_SPARSE_MMA_MASK
	.align		4
.L_37:
        /*0058*/ 	.byte	0x03, 0x50
        /*005a*/ 	.short	0x0000


	//----- nvinfo : EIATTR_MAXREG_COUNT
	.align		4
        /*005c*/ 	.byte	0x03, 0x1b
        /*005e*/ 	.short	0x00ff


	//----- nvinfo : EIATTR_MERCURY_ISA_VERSION
	.align		4
        /*0060*/ 	.byte	0x03, 0x5f
        /*0062*/ 	.short	0x0101


	//----- nvinfo : EIATTR_VRC_CTA_INIT_COUNT
	.align		4
        /*0064*/ 	.byte	0x02, 0x4a
	.zero		1
	.zero		1


	//----- nvinfo : EIATTR_EXIT_INSTR_OFFSETS
	.align		4
        /*0068*/ 	.byte	0x04, 0x1c
        /*006a*/ 	.short	(.L_39 - .L_38)


	//   ....[0]....
.L_38:
        /*006c*/ 	.word	0x000000d0


	//   ....[1]....
        /*0070*/ 	.word	0x00000190


	//----- nvinfo : EIATTR_CBANK_PARAM_SIZE
	.align		4
.L_39:
        /*0074*/ 	.byte	0x03, 0x19
        /*0076*/ 	.short	0x0020


	//----- nvinfo : EIATTR_PARAM_CBANK
	.align		4
        /*0078*/ 	.byte	0x04, 0x0a
        /*007a*/ 	.short	(.L_41 - .L_40)
	.align		4
.L_40:
        /*007c*/ 	.word	index@(.nv.constant0._Z9sumMatrixPfS_S_ii)
        /*0080*/ 	.short	0x0380
        /*0082*/ 	.short	0x0020


	//----- nvinfo : EIATTR_SW_WAR
	.align		4
.L_41:
        /*0084*/ 	.byte	0x04, 0x36
        /*0086*/ 	.short	(.L_43 - .L_42)
.L_42:
        /*0088*/ 	.word	0x00000008
.L_43:


//--------------------- .nv.callgraph             --------------------------
	.section	.nv.callgraph,"",@"SHT_CUDA_CALLGRAPH"
	.align	4
	.sectionentsize	8
	.align		4
        /*0000*/ 	.word	0x00000000
	.align		4
        /*0004*/ 	.word	0xffffffff
	.align		4
        /*0008*/ 	.word	0x00000000
	.align		4
        /*000c*/ 	.word	0xfffffffe
	.align		4
        /*0010*/ 	.word	0x00000000
	.align		4
        /*0014*/ 	.word	0xfffffffd
	.align		4
        /*0018*/ 	.word	0x00000000
	.align		4
        /*001c*/ 	.word	0xfffffffc


//--------------------- .text._Z7mat_mulPiS_S_    --------------------------
	.section	.text._Z7mat_mulPiS_S_,"ax",@progbits
	.align	128
        .global         _Z7mat_mulPiS_S_
        .type           _Z7mat_mulPiS_S_,@function
        .size           _Z7mat_mulPiS_S_,(.L_x_3 - _Z7mat_mulPiS_S_)
        .other          _Z7mat_mulPiS_S_,@"STO_CUDA_ENTRY STV_DEFAULT"
_Z7mat_mulPiS_S_:
.text._Z7mat_mulPiS_S_:
[----:B------:R-:W-:Y:S01]  /*0000*/  LDC R1, c[0x0][0x37c] ;  /* 0x0000df00ff017b82 */ /* 0x000fe20000000800 */
[----:B------:R-:W0:Y:S07]  /*0010*/  S2R R0, SR_CTAID.X ;  /* 0x0000000000007919 */ /* 0x000e2e0000002500 */
[----:B------:R-:W1:Y:S01]  /*0020*/  LDC.64 R2, c[0x0][0x390] ;  /* 0x0000e400ff027b82 */ /* 0x000e620000000a00 */
[----:B------:R-:W2:Y:S01]  /*0030*/  LDCU.64 UR4, c[0x0][0x388] ;  /* 0x00007100ff0477ac */ /* 0x000ea20008000a00 */
[----:B------:R-:W0:Y:S01]  /*0040*/  S2R R5, SR_TID.X ;  /* 0x0000000000057919 */ /* 0x000e220000002100 */
[----:B------:R-:W3:Y:S05]  /*0050*/  LDCU.64 UR6, c[0x0][0x358] ;  /* 0x00006b00ff0677ac */ /* 0x000eea0008000a00 */
[----:B------:R-:W4:Y:S01]  /*0060*/  LDC.64 R6, c[0x0][0x380] ;  /* 0x0000e000ff067b82 */ /* 0x000f220000000a00 */
[----:B--2---:R-:W-:-:S04]  /*0070*/  UIADD3 UR4, UP0, UPT, UR4, 0x200, URZ ;  /* 0x0000020004047890 */ /* 0x004fc8000ff1e0ff */
[----:B------:R-:W-:Y:S01]  /*0080*/  UIADD3.X UR5, UPT, UPT, URZ, UR5, URZ, UP0, !UPT ;  /* 0x00000005ff057290 */ /* 0x000fe200087fe4ff */
[----:B0-----:R-:W-:Y:S02]  /*0090*/  LEA R5, R0, R5, 0x2 ;  /* 0x0000000500057211 */ /* 0x001fe400078e10ff */
[----:B------:R-:W-:Y:S01]  /*00a0*/  MOV R0, UR4 ;  /* 0x0000000400007c02 */ /* 0x000fe20008000f00 */
[----:B------:R-:W-:Y:S01]  /*00b0*/  UMOV UR4, URZ ;  /* 0x000000ff00047c82 */ /* 0x000fe20008000000 */
[----:B------:R-:W-:-:S05]  /*00c0*/  SHF.L.U32 R5, R5, 0x4, RZ ;  /* 0x0000000405057819 */ /* 0x000fca00000006ff */
[----:B-1----:R-:W-:-:S04]  /*00d0*/  IMAD.WIDE.U32 R2, R5, 0x4, R2 ;  /* 0x0000000405027825 */ /* 0x002fc800078e0002 */
[----:B----4-:R-:W-:Y:S01]  /*00e0*/  IMAD.WIDE.U32 R6, R5, 0x4, R6 ;  /* 0x0000000405067825 */ /* 0x010fe200078e0006 */
[----:B------:R-:W-:Y:S02]  /*00f0*/  MOV R8, R2 ;  /* 0x0000000200087202 */ /* 0x000fe40000000f00 */
[----:B------:R-:W-:Y:S02]  /*0100*/  MOV R11, R3 ;  /* 0x00000003000b7202 */ /* 0x000fe40000000f00 */
[----:B---3--:R-:W-:-:S07]  /*0110*/  MOV R5, UR5 ;  /* 0x0000000500057c02 */ /* 0x008fce0008000f00 */
.L_x_0:
[----:B--2---:R-:W-:Y:S01]  /*0120*/  MOV R2, R8 ;  /* 0x0000000800027202 */ /* 0x004fe20000000f00 */
[----:B------:R-:W2:Y:S01]  /*0130*/  LDG.E R9, desc[UR6][R6.64] ;  /* 0x0000000606097981 */ /* 0x000ea2000c1e1900 */
[----:B------:R-:W-:Y:S02]  /*0140*/  MOV R3, R11 ;  /* 0x0000000b00037202 */ /* 0x000fe40000000f00 */
[----:B------:R-:W-:-:S03]  /*0150*/  MOV R4, R0 ;  /* 0x0000000000047202 */ /* 0x000fc60000000f00 */
[----:B------:R-:W2:Y:S04]  /*0160*/  LDG.E R0, desc[UR6][R2.64] ;  /* 0x0000000602007981 */ /* 0x000ea8000c1e1900 */
[----:B------:R-:W2:Y:S02]  /*0170*/  LDG.E R8, desc[UR6][R4.64+-0x200] ;  /* 0xfffe000604087981 */ /* 0x000ea4000c1e1900 */
[----:B--2---:R-:W-:-:S05]  /*0180*/  IMAD R9, R9, R8, R0 ;  /* 0x0000000809097224 */ /* 0x004fca00078e0200 */
[----:B------:R0:W-:Y:S04]  /*0190*/  STG.E desc[UR6][R2.64], R9 ;  /* 0x0000000902007986 */ /* 0x0001e8000c101906 */
        /* <DEDUP_REMOVED lines=8> */
[----:B------:R-:W0:Y:S04]  /*0220*/  LDG.E R0, desc[UR6][R6.64+0xc] ;  /* 0x00000c0606007981 */ /* 0x000e28000c1e1900 */
[----:B------:R-:W0:Y:S02]  /*0230*/  LDG.E R8, desc[UR6][R4.64+-0x140] ;  /* 0xfffec00604087981 */ /* 0x000e24000c1e1900 */
[----:B0-----:R-:W-:-:S05]  /*0240*/  IMAD R9, R0, R8, R13 ;  /* 0x0000000800097224 */ /* 0x001fca00078e020d */
[----:B------:R0:W-:Y:S04]  /*0250*/  STG.E desc[UR6][R2.64], R9 ;  /* 0x0000000902007986 */ /* 0x0001e8000c101906 */
[----:B------:R-:W1:Y:S04]  /*0260*/  LDG.E R0, desc[UR6][R6.64+0x10] ;  /* 0x0000100606007981 */ /* 0x000e68000c1e1900 */
[----:B------:R-:W1:Y:S02]  /*0270*/  LDG.E R8, desc[UR6][R4.64+-0x100] ;  /* 0xffff000604087981 */ /* 0x000e64000c1e1900 */
[----:B-1----:R-:W-:-:S05]  /*0280*/  IMAD R11, R0, R8, R9 ;  /* 0x00000008000b7224 */ /* 0x002fca00078e0209 */
        /* <DEDUP_REMOVED lines=42> */
[----:B------:R-:W0:Y:S01]  /*0530*/  LDG.E R8, desc[UR6][R4.64+0x1c0] ;  /* 0x0001c00604087981 */ /* 0x000e22000c1e1900 */
[----:B------:R-:W-:-:S04]  /*0540*/  UIADD3 UR4, UPT, UPT, UR4, 0x1, URZ ;  /* 0x0000000104047890 */ /* 0x000fc8000fffe0ff */
[----:B------:R-:W-:Y:S01]  /*0550*/  UISETP.NE.AND UP0, UPT, UR4, 0x10, UPT ;  /* 0x000000100400788c */ /* 0x000fe2000bf05270 */
[----:B0-----:R-:W-:-:S05]  /*0560*/  IMAD R9, R0, R8, R13 ;  /* 0x0000000800097224 */ /* 0x001fca00078e020d */
[----:B------:R2:W-:Y:S01]  /*0570*/  STG.E desc[UR6][R2.64], R9 ;  /* 0x0000000902007986 */ /* 0x0005e2000c101906 */
[----:B------:R-:W-:Y:S02]  /*0580*/  IADD3 R8, P0, PT, R2, 0x4, RZ ;  /* 0x0000000402087810 */ /* 0x000fe40007f1e0ff */
[----:B------:R-:W-:Y:S02]  /*0590*/  IADD3 R0, P1, PT, R4, 0x4, RZ ;  /* 0x0000000404007810 */ /* 0x000fe40007f3e0ff */
[----:B-1----:R-:W-:Y:S02]  /*05a0*/  IADD3.X R11, PT, PT, RZ, R3, RZ, P0, !PT ;  /* 0x00000003ff0b7210 */ /* 0x002fe400007fe4ff */
[----:B------:R-:W-:Y:S01]  /*05b0*/  IADD3.X R5, PT, PT, RZ, R5, RZ, P1, !PT ;  /* 0x00000005ff057210 */ /* 0x000fe20000ffe4ff */
[----:B------:R-:W-:Y:S08]  /*05c0*/  BRA.U UP0, `(.L_x_0) ;  /* 0xfffffff900d47547 */ /* 0x000ff0000b83ffff */
[----:B------:R-:W-:Y:S05]  /*05d0*/  EXIT ;  /* 0x000000000000794d */ /* 0x000fea0003800000 */
.L_x_1:
[----:B------:R-:W-:-:S00]  /*05e0*/  BRA `(.L_x_1) ;  /* 0xfffffffc00fc7947 */ /* 0x000fc0000383ffff */
[----:B------:R-:W-:-:S00]  /*05f0*/  NOP ;  /* 0x0000000000007918 */ /* 0x000fc00000000000 */
        /* <DEDUP_REMOVED lines=8> */
.L_x_3:


//--------------------- .text._Z9sumMatrixPfS_S_ii --------------------------
	.section	.text._Z9sumMatrixPfS_S_ii,"ax",@progbits
	.align	128
        .global         _Z9sumMatrixPfS_S_ii
        .type           _Z9sumMatrixPfS_S_ii,@function
        .size           _Z9sumMatrixPfS_S_ii,(.L_x_4 - _Z9sumMatrixPfS_S_ii)
        .other          _Z9sumMatrixPfS_S_ii,@"STO_CUDA_ENTRY STV_DEFAULT"
_Z9sumMatrixPfS_S_ii:
.text._Z9sumMatrixPfS_S_ii:
[----:B------:R-:W-:Y:S01]  /*0000*/  LDC R1, c[0x0][0x37c] ;  /* 0x0000df00ff017b82 */ /* 0x000fe20000000800 */
[----:B------:R-:W0:Y:S01]  /*0010*/  S2R R3, SR_TID.Y ;  /* 0x0000000000037919 */ /* 0x000e220000002200 */
[----:B------:R-:W1:Y:S01]  /*0020*/  LDCU UR4, c[0x0][0x360] ;  /* 0x00006c00ff0477ac */ /* 0x000e620008000800 */
[----:B------:R-:W0:Y:S01]  /*0030*/  S2R R2, SR_CTAID.Y ;  /* 0x0000000000027919 */ /* 0x000e220000002600 */
[----:B------:R-:W0:Y:S01]  /*0040*/  LDCU UR5, c[0x0][0x364] ;  /* 0x00006c80ff0577ac */ /* 0x000e220008000800 */
[----:B------:R-:W1:Y:S01]  /*0050*/  S2R R0, SR_TID.X ;  /* 0x0000000000007919 */ /* 0x000e620000002100 */
[----:B------:R-:W2:Y:S01]  /*0060*/  LDCU.64 UR6, c[0x0][0x398] ;  /* 0x00007300ff0677ac */ /* 0x000ea20008000a00 */
[----:B------:R-:W1:Y:S01]  /*0070*/  S2R R5, SR_CTAID.X ;  /* 0x0000000000057919 */ /* 0x000e620000002500 */
[----:B0-----:R-:W-:-:S05]  /*0080*/  IMAD R3, R2, UR5, R3 ;  /* 0x0000000502037c24 */ /* 0x001fca000f8e0203 */
[----:B--2---:R-:W-:Y:S01]  /*0090*/  ISETP.GE.AND P0, PT, R3, UR7, PT ;  /* 0x0000000703007c0c */ /* 0x004fe2000bf06270 */
[----:B-1----:R-:W-:-:S04]  /*00a0*/  IMAD R0, R5, UR4, R0 ;  /* 0x0000000405007c24 */ /* 0x002fc8000f8e0200 */
[----:B------:R-:W-:Y:S01]  /*00b0*/  IMAD R9, R3, UR6, R0 ;  /* 0x0000000603097c24 */ /* 0x000fe2000f8e0200 */
[----:B------:R-:W-:-:S13]  /*00c0*/  ISETP.GE.OR P0, PT, R0, UR6, P0 ;  /* 0x0000000600007c0c */ /* 0x000fda0008706670 */
[----:B------:R-:W-:Y:S05]  /*00d0*/  @P0 EXIT ;  /* 0x000000000000094d */ /* 0x000fea0003800000 */
[----:B------:R-:W0:Y:S01]  /*00e0*/  LDC.64 R2, c[0x0][0x380] ;  /* 0x0000e000ff027b82 */ /* 0x000e220000000a00 */
[----:B------:R-:W1:Y:S07]  /*00f0*/  LDCU.64 UR4, c[0x0][0x358] ;  /* 0x00006b00ff0477ac */ /* 0x000e6e0008000a00 */
[----:B------:R-:W2:Y:S08]  /*0100*/  LDC.64 R4, c[0x0][0x388] ;  /* 0x0000e200ff047b82 */ /* 0x000eb00000000a00 */
[----:B------:R-:W3:Y:S01]  /*0110*/  LDC.64 R6, c[0x0][0x390] ;  /* 0x0000e400ff067b82 */ /* 0x000ee20000000a00 */
[----:B0-----:R-:W-:-:S06]  /*0120*/  IMAD.WIDE R2, R9, 0x4, R2 ;  /* 0x0000000409027825 */ /* 0x001fcc00078e0202 */
[----:B-1----:R-:W4:Y:S01]  /*0130*/  LDG.E R2, desc[UR4][R2.64] ;  /* 0x0000000402027981 */ /* 0x002f22000c1e1900 */
[----:B--2---:R-:W-:-:S06]  /*0140*/  IMAD.WIDE R4, R9, 0x4, R4 ;  /* 0x0000000409047825 */ /* 0x004fcc00078e0204 */
[----:B------:R-:W4:Y:S01]  /*0150*/  LDG.E R5, desc[UR4][R4.64] ;  /* 0x0000000404057981 */ /* 0x000f22000c1e1900 */
[----:B---3--:R-:W-:-:S04]  /*0160*/  IMAD.WIDE R6, R9, 0x4, R6 ;  /* 0x0000000409067825 */ /* 0x008fc800078e0206 */
[----:B----4-:R-:W-:-:S05]  /*0170*/  FADD R9, R2, R5 ;  /* 0x0000000502097221 */ /* 0x010fca0000000000 */
[----:B------:R-:W-:Y:S01]  /*0180*/  STG.E desc[UR4][R6.64], R9 ;  /* 0x0000000906007986 */ /* 0x000fe2000c101904 */
[----:B------:R-:W-:Y:S05]  /*0190*/  EXIT ;  /* 0x000000000000794d */ /* 0x000fea0003800000 */
.L_x_2:
        /* <DEDUP_REMOVED lines=14> */
.L_x_4:


//--------------------- .nv.shared.reserved.0     --------------------------
	.section	.nv.shared.reserved.0,"aw",@nobits
	.weak		__nv_reservedSMEM_offset_0_alias
	.size		__nv_reservedSMEM_offset_0_alias, 0, 64
	.other		__nv_reservedSMEM_offset_0_alias,@"STO_CUDA_RESERVED_SHARED STV_DEFAULT"
__nv_reservedSMEM_offset_0_alias:
	.zero		0
	.zero		64


//--------------------- .nv.constant0._Z7mat_mulPiS_S_ --------------------------
	.section	.nv.constant0._Z7mat_mulPiS_S_,"a",@progbits
	.sectionflags	@""
	.align	4
.nv.constant0._Z7mat_mulPiS_S_:
	.zero		920


//--------------------- .nv.constant0._Z9sumMatrixPfS_S_ii --------------------------
	.section	.nv.constant0._Z9sumMatrixPfS_S_ii,"a",@progbits
	.sectionflags	@""
	.align	4
.nv.constant0._Z9sumMatrixPfS_S_ii:
	.zero		928


//--------------------- SYMBOLS --------------------------

	.type		.nv.reservedSmem.offset0,@object
	.size		.nv.reservedSmem.offset0,0x4
